	.headerflags	@"EF_CUDA_TEXMODE_UNIFIED EF_CUDA_64BIT_ADDRESS EF_CUDA_ACCELERATORS EF_CUDA_SM90 EF_CUDA_VIRTUAL_SM(EF_CUDA_SM90)"
	.elftype	@"ET_EXEC"


//--------------------- .nv.info                  --------------------------
	.section	.nv.info,"",@"SHT_CUDA_INFO"
	.align	4


	//----- nvinfo : EIATTR_REGCOUNT
	.align		4
        /*0000*/ 	.byte	0x04, 0x2f
        /*0002*/ 	.short	(.L_1 - .L_0)
	.align		4
.L_0:
        /*0004*/ 	.word	index@(triton_poi_fused__unsafe_index_add_convolution_mul_sigmoid_sub_68)
        /*0008*/ 	.word	0x00000020


	//----- nvinfo : EIATTR_MIN_STACK_SIZE
	.align		4
.L_1:
        /*000c*/ 	.byte	0x04, 0x12
        /*000e*/ 	.short	(.L_3 - .L_2)
	.align		4
.L_2:
        /*0010*/ 	.word	index@(triton_poi_fused__unsafe_index_add_convolution_mul_sigmoid_sub_68)
        /*0014*/ 	.word	0x00000000


	//----- nvinfo : EIATTR_FRAME_SIZE
	.align		4
.L_3:
        /*0018*/ 	.byte	0x04, 0x11
        /*001a*/ 	.short	(.L_5 - .L_4)
	.align		4
.L_4:
        /*001c*/ 	.word	index@(triton_poi_fused__unsafe_index_add_convolution_mul_sigmoid_sub_68)
        /*0020*/ 	.word	0x00000000


	//----- nvinfo : EIATTR_MIN_STACK_SIZE
	.align		4
.L_5:
        /*0024*/ 	.byte	0x04, 0x12
        /*0026*/ 	.short	(.L_7 - .L_6)
	.align		4
.L_6:
        /*0028*/ 	.word	index@(triton_poi_fused__unsafe_index_add_convolution_mul_sigmoid_sub_68)
        /*002c*/ 	.word	0x00000000
.L_7:


//--------------------- .nv.info.triton_poi_fused__unsafe_index_add_convolution_mul_sigmoid_sub_68 --------------------------
	.section	.nv.info.triton_poi_fused__unsafe_index_add_convolution_mul_sigmoid_sub_68,"",@"SHT_CUDA_INFO"
	.sectionflags	@""
	.align	4


	//----- nvinfo : EIATTR_CUDA_API_VERSION
	.align		4
        /*0000*/ 	.byte	0x04, 0x37
        /*0002*/ 	.short	(.L_9 - .L_8)
.L_8:
        /*0004*/ 	.word	0x0000007c


	//----- nvinfo : EIATTR_KPARAM_INFO
	.align		4
.L_9:
        /*0008*/ 	.byte	0x04, 0x17
        /*000a*/ 	.short	(.L_11 - .L_10)
.L_10:
        /*000c*/ 	.word	0x00000000
        /*0010*/ 	.short	0x0009
        /*0012*/ 	.short	0x0048
        /*0014*/ 	.byte	0x00, 0xf0, 0x11, 0x00


	//----- nvinfo : EIATTR_KPARAM_INFO
	.align		4
.L_11:
        /*0018*/ 	.byte	0x04, 0x17
        /*001a*/ 	.short	(.L_13 - .L_12)
.L_12:
        /*001c*/ 	.word	0x00000000
        /*0020*/ 	.short	0x0008
        /*0022*/ 	.short	0x0040
        /*0024*/ 	.byte	0x00, 0xf4, 0x21, 0x00


	//----- nvinfo : EIATTR_KPARAM_INFO
	.align		4
.L_13:
        /*0028*/ 	.byte	0x04, 0x17
        /*002a*/ 	.short	(.L_15 - .L_14)
.L_14:
        /*002c*/ 	.word	0x00000000
        /*0030*/ 	.short	0x0007
        /*0032*/ 	.short	0x0038
        /*0034*/ 	.byte	0x00, 0xf4, 0x21, 0x00


	//----- nvinfo : EIATTR_KPARAM_INFO
	.align		4
.L_15:
        /*0038*/ 	.byte	0x04, 0x17
        /*003a*/ 	.short	(.L_17 - .L_16)
.L_16:
        /*003c*/ 	.word	0x00000000
        /*0040*/ 	.short	0x0006
        /*0042*/ 	.short	0x0030
        /*0044*/ 	.byte	0x00, 0xf4, 0x21, 0x00


	//----- nvinfo : EIATTR_KPARAM_INFO
	.align		4
.L_17:
        /*0048*/ 	.byte	0x04, 0x17
        /*004a*/ 	.short	(.L_19 - .L_18)
.L_18:
        /*004c*/ 	.word	0x00000000
        /*0050*/ 	.short	0x0005
        /*0052*/ 	.short	0x0028
        /*0054*/ 	.byte	0x00, 0xf4, 0x21, 0x00


	//----- nvinfo : EIATTR_KPARAM_INFO
	.align		4
.L_19:
        /*0058*/ 	.byte	0x04, 0x17
        /*005a*/ 	.short	(.L_21 - .L_20)
.L_20:
        /*005c*/ 	.word	0x00000000
        /*0060*/ 	.short	0x0004
        /*0062*/ 	.short	0x0020
        /*0064*/ 	.byte	0x00, 0xf4, 0x21, 0x00


	//----- nvinfo : EIATTR_KPARAM_INFO
	.align		4
.L_21:
        /*0068*/ 	.byte	0x04, 0x17
        /*006a*/ 	.short	(.L_23 - .L_22)
.L_22:
        /*006c*/ 	.word	0x00000000
        /*0070*/ 	.short	0x0003
        /*0072*/ 	.short	0x0018
        /*0074*/ 	.byte	0x00, 0xf4, 0x21, 0x00


	//----- nvinfo : EIATTR_KPARAM_INFO
	.align		4
.L_23:
        /*0078*/ 	.byte	0x04, 0x17
        /*007a*/ 	.short	(.L_25 - .L_24)
.L_24:
        /*007c*/ 	.word	0x00000000
        /*0080*/ 	.short	0x0002
        /*0082*/ 	.short	0x0010
        /*0084*/ 	.byte	0x00, 0xf4, 0x21, 0x00


	//----- nvinfo : EIATTR_KPARAM_INFO
	.align		4
.L_25:
        /*0088*/ 	.byte	0x04, 0x17
        /*008a*/ 	.short	(.L_27 - .L_26)
.L_26:
        /*008c*/ 	.word	0x00000000
        /*0090*/ 	.short	0x0001
        /*0092*/ 	.short	0x0008
        /*0094*/ 	.byte	0x00, 0xf4, 0x21, 0x00


	//----- nvinfo : EIATTR_KPARAM_INFO
	.align		4
.L_27:
        /*0098*/ 	.byte	0x04, 0x17
        /*009a*/ 	.short	(.L_29 - .L_28)
.L_28:
        /*009c*/ 	.word	0x00000000
        /*00a0*/ 	.short	0x0000
        /*00a2*/ 	.short	0x0000
        /*00a4*/ 	.byte	0x00, 0xf4, 0x21, 0x00


	//----- nvinfo : EIATTR_SPARSE_MMA_MASK
	.align		4
.L_29:
        /*00a8*/ 	.byte	0x03, 0x50
        /*00aa*/ 	.short	0x0000


	//----- nvinfo : EIATTR_MAXREG_COUNT
	.align		4
        /*00ac*/ 	.byte	0x03, 0x1b
        /*00ae*/ 	.short	0x00ff


	//----- nvinfo : EIATTR_EXIT_INSTR_OFFSETS
	.align		4
        /*00b0*/ 	.byte	0x04, 0x1c
        /*00b2*/ 	.short	(.L_31 - .L_30)


	//   ....[0]....
.L_30:
        /*00b4*/ 	.word	0x000009d0


	//----- nvinfo : EIATTR_REQNTID
	.align		4
.L_31:
        /*00b8*/ 	.byte	0x04, 0x10
        /*00ba*/ 	.short	(.L_33 - .L_32)
.L_32:
        /*00bc*/ 	.word	0x00000080
        /*00c0*/ 	.word	0x00000001
        /*00c4*/ 	.word	0x00000001


	//----- nvinfo : EIATTR_CBANK_PARAM_SIZE
	.align		4
.L_33:
        /*00c8*/ 	.byte	0x03, 0x19
        /*00ca*/ 	.short	0x004c


	//----- nvinfo : EIATTR_PARAM_CBANK
	.align		4
        /*00cc*/ 	.byte	0x04, 0x0a
        /*00ce*/ 	.short	(.L_35 - .L_34)
	.align		4
.L_34:
        /*00d0*/ 	.word	index@(.nv.constant0.triton_poi_fused__unsafe_index_add_convolution_mul_sigmoid_sub_68)
        /*00d4*/ 	.short	0x0210
        /*00d6*/ 	.short	0x004c


	//----- nvinfo : EIATTR_SW_WAR
	.align		4
.L_35:
        /*00d8*/ 	.byte	0x04, 0x36
        /*00da*/ 	.short	(.L_37 - .L_36)
.L_36:
        /*00dc*/ 	.word	0x00000008
.L_37:


//--------------------- .nv.callgraph             --------------------------
	.section	.nv.callgraph,"",@"SHT_CUDA_CALLGRAPH"
	.align	4
	.sectionentsize	8
	.align		4
        /*0000*/ 	.word	0x00000000
	.align		4
        /*0004*/ 	.word	0xffffffff
	.align		4
        /*0008*/ 	.word	0x00000000
	.align		4
        /*000c*/ 	.word	0xfffffffe
	.align		4
        /*0010*/ 	.word	0x00000000
	.align		4
        /*0014*/ 	.word	0xfffffffd
	.align		4
        /*0018*/ 	.word	0x00000000
	.align		4
        /*001c*/ 	.word	0xfffffffc


//--------------------- .text.triton_poi_fused__unsafe_index_add_convolution_mul_sigmoid_sub_68 --------------------------
	.section	.text.triton_poi_fused__unsafe_index_add_convolution_mul_sigmoid_sub_68,"ax",@progbits
	.align	128
        .global         triton_poi_fused__unsafe_index_add_convolution_mul_sigmoid_sub_68
        .type           triton_poi_fused__unsafe_index_add_convolution_mul_sigmoid_sub_68,@function
        .size           triton_poi_fused__unsafe_index_add_convolution_mul_sigmoid_sub_68,(.L_x_1 - triton_poi_fused__unsafe_index_add_convolution_mul_sigmoid_sub_68)
        .other          triton_poi_fused__unsafe_index_add_convolution_mul_sigmoid_sub_68,@"STO_CUDA_ENTRY STV_DEFAULT"
triton_poi_fused__unsafe_index_add_convolution_mul_sigmoid_sub_68:
.text.triton_poi_fused__unsafe_index_add_convolution_mul_sigmoid_sub_68:
[----:B------:R-:W-:Y:S01]  /*0000*/  LDC R1, c[0x0][0x28] ;  /* 0x00000a00ff017b82 */ /* 0x000fe20000000800 */
[----:B------:R-:W1:Y:S07]  /*0010*/  S2R R0, SR_TID.X ;  /* 0x0000000000007919 */ /* 0x000e6e0000002100 */
[----:B------:R-:W2:Y:S01]  /*0020*/  LDC.64 R16, c[0x0][0x218] ;  /* 0x00008600ff107b82 */ /* 0x000ea20000000a00 */
[----:B------:R-:W-:Y:S01]  /*0030*/  ULDC.64 UR4, c[0x0][0x208] ;  /* 0x0000820000047ab9 */ /* 0x000fe20000000a00 */
[----:B------:R-:W-:Y:S01]  /*0040*/  ULDC.64 UR6, c[0x0][0x228] ;  /* 0x00008a0000067ab9 */ /* 0x000fe20000000a00 */
[----:B------:R-:W3:Y:S05]  /*0050*/  S2R R3, SR_CTAID.X ;  /* 0x0000000000037919 */ /* 0x000eea0000002500 */
[----:B------:R-:W4:Y:S08]  /*0060*/  LDC.64 R12, c[0x0][0x220] ;  /* 0x00008800ff0c7b82 */ /* 0x000f300000000a00 */
[----:B------:R-:W5:Y:S01]  /*0070*/  LDC.64 R8, c[0x0][0x238] ;  /* 0x00008e00ff087b82 */ /* 0x000f620000000a00 */
[----:B-1----:R-:W-:-:S05]  /*0080*/  IMAD.SHL.U32 R0, R0, 0x2, RZ ;  /* 0x0000000200007824 */ /* 0x002fca00078e00ff */
[----:B------:R-:W-:-:S05]  /*0090*/  LOP3.LUT R0, R0, 0xfe, RZ, 0xc0, !PT ;  /* 0x000000fe00007812 */ /* 0x000fca00078ec0ff */
[----:B---3--:R-:W-:-:S05]  /*00a0*/  IMAD R0, R3, 0x100, R0 ;  /* 0x0000010003007824 */ /* 0x008fca00078e0200 */
[----:B------:R-:W-:-:S04]  /*00b0*/  SHF.R.S32.HI R5, RZ, 0x1f, R0 ;  /* 0x0000001fff057819 */ /* 0x000fc80000011400 */
[----:B------:R-:W-:-:S04]  /*00c0*/  LEA.HI R6, R5, R0, RZ, 0x6 ;  /* 0x0000000005067211 */ /* 0x000fc800078f30ff */
[----:B------:R-:W-:-:S04]  /*00d0*/  SHF.R.S32.HI R2, RZ, 0x6, R6 ;  /* 0x00000006ff027819 */ /* 0x000fc80000011406 */
[----:B------:R-:W-:-:S04]  /*00e0*/  LEA.HI R4, R2, R2, RZ, 0x6 ;  /* 0x0000000202047211 */ /* 0x000fc800078f30ff */
[----:B------:R-:W-:Y:S02]  /*00f0*/  LOP3.LUT R7, R4, 0xffffffc0, RZ, 0xc0, !PT ;  /* 0xffffffc004077812 */ /* 0x000fe400078ec0ff */
[----:B------:R-:W1:Y:S02]  /*0100*/  LDC.64 R4, c[0x0][0x248] ;  /* 0x00009200ff047b82 */ /* 0x000e640000000a00 */
[----:B------:R-:W-:Y:S02]  /*0110*/  IADD3 R2, R2, -R7, RZ ;  /* 0x8000000702027210 */ /* 0x000fe40007ffe0ff */
[----:B------:R-:W-:-:S03]  /*0120*/  LOP3.LUT R7, R6, 0xffffffc0, RZ, 0xc0, !PT ;  /* 0xffffffc006077812 */ /* 0x000fc600078ec0ff */
[----:B--2---:R-:W-:-:S06]  /*0130*/  IMAD.WIDE R16, R2, 0x8, R16 ;  /* 0x0000000802107825 */ /* 0x004fcc00078e0210 */
[----:B------:R-:W2:Y:S01]  /*0140*/  LDG.E.EL.64 R16, desc[UR4][R16.64] ;  /* 0x0000000410107981 */ /* 0x000ea2000c2e1b00 */
[----:B------:R-:W-:-:S04]  /*0150*/  IMAD.IADD R6, R0, 0x1, -R7 ;  /* 0x0000000100067824 */ /* 0x000fc800078e0a07 */
[----:B----4-:R-:W-:-:S04]  /*0160*/  IMAD.WIDE R12, R6, 0x8, R12 ;  /* 0x00000008060c7825 */ /* 0x010fc800078e020c */
[----:B-1----:R-:W-:Y:S02]  /*0170*/  IMAD.WIDE R4, R2, 0x8, R4 ;  /* 0x0000000802047825 */ /* 0x002fe400078e0204 */
[----:B------:R-:W3:Y:S04]  /*0180*/  LDG.E.EL.128 R12, desc[UR4][R12.64] ;  /* 0x000000040c0c7981 */ /* 0x000ee8000c2e1d00 */
[----:B------:R-:W4:Y:S01]  /*0190*/  LDG.E.EL.64 R4, desc[UR4][R4.64] ;  /* 0x0000000404047981 */ /* 0x000f22000c2e1b00 */
[----:B-----5:R-:W-:-:S06]  /*01a0*/  IMAD.WIDE R8, R6, 0x8, R8 ;  /* 0x0000000806087825 */ /* 0x020fcc00078e0208 */
[----:B------:R-:W5:Y:S01]  /*01b0*/  LDG.E.EL.128 R8, desc[UR4][R8.64] ;  /* 0x0000000408087981 */ /* 0x000f62000c2e1d00 */
[----:B------:R-:W-:-:S04]  /*01c0*/  SHF.R.S32.HI R3, RZ, 0x17, R3 ;  /* 0x00000017ff037819 */ /* 0x000fc80000011403 */
[----:B------:R-:W-:Y:S02]  /*01d0*/  SGXT R3, R3, 0x1 ;  /* 0x000000010303781a */ /* 0x000fe40000000200 */
[----:B--2---:R-:W-:-:S04]  /*01e0*/  SHF.R.U32.HI R7, RZ, 0x1a, R17 ;  /* 0x0000001aff077819 */ /* 0x004fc80000011611 */
[----:B------:R-:W-:-:S04]  /*01f0*/  LOP3.LUT R7, R7, 0x20, RZ, 0xc0, !PT ;  /* 0x0000002007077812 */ /* 0x000fc800078ec0ff */
[----:B------:R-:W-:Y:S02]  /*0200*/  IADD3 R18, P0, R16, R7, RZ ;  /* 0x0000000710127210 */ /* 0x000fe40007f1e0ff */
[----:B---3--:R-:W-:-:S03]  /*0210*/  LEA R19, P1, R14, UR6, 0x2 ;  /* 0x000000060e137c11 */ /* 0x008fc6000f8210ff */
[----:B------:R-:W-:Y:S01]  /*0220*/  IMAD.X R17, RZ, RZ, R17, P0 ;  /* 0x000000ffff117224 */ /* 0x000fe200000e0611 */
[C---:B------:R-:W-:Y:S02]  /*0230*/  LEA R22, P0, R12.reuse, UR6, 0x2 ;  /* 0x000000060c167c11 */ /* 0x040fe4000f8010ff */
[----:B------:R-:W-:Y:S02]  /*0240*/  SHF.R.U32.HI R25, RZ, 0x18, R13 ;  /* 0x00000018ff197819 */ /* 0x000fe4000001160d */
[----:B----4-:R-:W-:Y:S02]  /*0250*/  SHF.R.U32.HI R16, RZ, 0x1a, R5 ;  /* 0x0000001aff107819 */ /* 0x010fe40000011605 */
[----:B------:R-:W-:Y:S02]  /*0260*/  LEA.HI.X R12, R12, UR7, R13, 0x2, P0 ;  /* 0x000000070c0c7c11 */ /* 0x000fe400080f140d */
[----:B------:R-:W-:Y:S02]  /*0270*/  SHF.R.U32.HI R20, RZ, 0x18, R15 ;  /* 0x00000018ff147819 */ /* 0x000fe4000001160f */
[----:B------:R-:W-:-:S02]  /*0280*/  LOP3.LUT R13, R16, 0x20, RZ, 0xc0, !PT ;  /* 0x00000020100d7812 */ /* 0x000fc400078ec0ff */
[----:B------:R-:W-:Y:S02]  /*0290*/  LEA.HI.X R7, R14, UR7, R15, 0x2, P1 ;  /* 0x000000070e077c11 */ /* 0x000fe400088f140f */
[----:B------:R-:W-:Y:S02]  /*02a0*/  LOP3.LUT R14, R20, 0x80, RZ, 0xc0, !PT ;  /* 0x00000080140e7812 */ /* 0x000fe400078ec0ff */
[----:B------:R-:W-:Y:S02]  /*02b0*/  LOP3.LUT R25, R25, 0x80, RZ, 0xc0, !PT ;  /* 0x0000008019197812 */ /* 0x000fe400078ec0ff */
[----:B------:R-:W-:Y:S02]  /*02c0*/  IADD3 R20, P2, R4, R13, RZ ;  /* 0x0000000d04147210 */ /* 0x000fe40007f5e0ff */
[----:B------:R-:W-:Y:S02]  /*02d0*/  IADD3 R19, P1, R14, R19, RZ ;  /* 0x000000130e137210 */ /* 0x000fe40007f3e0ff */
[----:B------:R-:W-:-:S02]  /*02e0*/  IADD3 R25, P0, R25, R22, RZ ;  /* 0x0000001619197210 */ /* 0x000fc40007f1e0ff */
[----:B------:R-:W-:Y:S01]  /*02f0*/  IADD3.X R13, RZ, R5, RZ, P2, !PT ;  /* 0x00000005ff0d7210 */ /* 0x000fe200017fe4ff */
[----:B------:R-:W-:Y:S01]  /*0300*/  IMAD.X R7, RZ, RZ, R7, P1 ;  /* 0x000000ffff077224 */ /* 0x000fe200008e0607 */
[C---:B------:R-:W-:Y:S01]  /*0310*/  SHF.L.U64.HI R4, R18.reuse, 0x7, R17 ;  /* 0x0000000712047819 */ /* 0x040fe20000010211 */
[----:B------:R-:W-:Y:S01]  /*0320*/  IMAD.X R12, RZ, RZ, R12, P0 ;  /* 0x000000ffff0c7224 */ /* 0x000fe200000e060c */
[----:B------:R-:W-:Y:S02]  /*0330*/  LEA.HI R5, R3, R0, RZ, 0xc ;  /* 0x0000000003057211 */ /* 0x000fe400078f60ff */
[----:B------:R-:W-:Y:S02]  /*0340*/  SHF.L.U32 R18, R18, 0x7, RZ ;  /* 0x0000000712127819 */ /* 0x000fe400000006ff */
[----:B------:R-:W-:Y:S02]  /*0350*/  SHF.L.U64.HI R3, R20, 0x7, R13 ;  /* 0x0000000714037819 */ /* 0x000fe4000001020d */
[----:B------:R-:W-:-:S02]  /*0360*/  IADD3 R14, P1, R19, R18, RZ ;  /* 0x00000012130e7210 */ /* 0x000fc40007f3e0ff */
[----:B------:R-:W-:Y:S02]  /*0370*/  SHF.R.S32.HI R5, RZ, 0xc, R5 ;  /* 0x0000000cff057819 */ /* 0x000fe40000011405 */
[----:B------:R-:W-:Y:S02]  /*0380*/  SHF.L.U32 R20, R20, 0x7, RZ ;  /* 0x0000000714147819 */ /* 0x000fe400000006ff */
[----:B------:R-:W-:Y:S01]  /*0390*/  IADD3 R16, P0, R18, R25, RZ ;  /* 0x0000001912107210 */ /* 0x000fe20007f1e0ff */
[----:B------:R-:W-:Y:S01]  /*03a0*/  IMAD.SHL.U32 R5, R5, 0x400, RZ ;  /* 0x0000040005057824 */ /* 0x000fe200078e00ff */
[----:B------:R-:W-:Y:S02]  /*03b0*/  IADD3.X R15, R7, R4, RZ, P1, !PT ;  /* 0x00000004070f7210 */ /* 0x000fe40000ffe4ff */
[----:B-----5:R-:W-:Y:S01]  /*03c0*/  SHF.R.U32.HI R21, RZ, 0x18, R9 ;  /* 0x00000018ff157819 */ /* 0x020fe20000011609 */
[----:B------:R-:W-:Y:S01]  /*03d0*/  IMAD.X R17, R4, 0x1, R12, P0 ;  /* 0x0000000104117824 */ /* 0x000fe200000e060c */
[----:B------:R-:W-:Y:S01]  /*03e0*/  IADD3 R24, P2, R20, R25, RZ ;  /* 0x0000001914187210 */ /* 0x000fe20007f5e0ff */
[----:B------:R-:W-:Y:S01]  /*03f0*/  IMAD.WIDE R14, R5, 0x4, R14 ;  /* 0x00000004050e7825 */ /* 0x000fe200078e020e */
[----:B------:R-:W-:-:S02]  /*0400*/  SHF.R.U32.HI R26, RZ, 0x18, R11 ;  /* 0x00000018ff1a7819 */ /* 0x000fc4000001160b */
[----:B------:R-:W-:Y:S01]  /*0410*/  LEA R28, P0, R8, UR6, 0x2 ;  /* 0x00000006081c7c11 */ /* 0x000fe2000f8010ff */
[----:B------:R-:W-:Y:S01]  /*0420*/  IMAD.WIDE R16, R5, 0x4, R16 ;  /* 0x0000000405107825 */ /* 0x000fe200078e0210 */
[----:B------:R-:W-:Y:S01]  /*0430*/  LOP3.LUT R21, R21, 0x80, RZ, 0xc0, !PT ;  /* 0x0000008015157812 */ /* 0x000fe200078ec0ff */
[----:B------:R1:W2:Y:S01]  /*0440*/  LDG.E.EL R23, desc[UR4][R14.64] ;  /* 0x000000040e177981 */ /* 0x0002a2000c2e1900 */
[----:B------:R-:W-:Y:S02]  /*0450*/  IADD3.X R25, R3, R12, RZ, P2, !PT ;  /* 0x0000000c03197210 */ /* 0x000fe400017fe4ff */
[----:B------:R-:W3:Y:S01]  /*0460*/  LDC.64 R12, c[0x0][0x230] ;  /* 0x00008c00ff0c7b82 */ /* 0x000ee20000000a00 */
[----:B------:R-:W-:Y:S01]  /*0470*/  LEA R27, P2, R10, UR6, 0x2 ;  /* 0x000000060a1b7c11 */ /* 0x000fe2000f8410ff */
[----:B------:R4:W5:Y:S01]  /*0480*/  LDG.E.EL R22, desc[UR4][R16.64] ;  /* 0x0000000410167981 */ /* 0x000962000c2e1900 */
[----:B------:R-:W-:Y:S01]  /*0490*/  LOP3.LUT R26, R26, 0x80, RZ, 0xc0, !PT ;  /* 0x000000801a1a7812 */ /* 0x000fe200078ec0ff */
[----:B------:R-:W-:Y:S01]  /*04a0*/  IMAD.WIDE R24, R5, 0x4, R24 ;  /* 0x0000000405187825 */ /* 0x000fe200078e0218 */
[----:B------:R-:W-:-:S02]  /*04b0*/  LEA.HI.X R29, R8, UR7, R9, 0x2, P0 ;  /* 0x00000007081d7c11 */ /* 0x000fc400080f1409 */
[----:B------:R-:W-:Y:S01]  /*04c0*/  IADD3 R21, P1, R21, R28, RZ ;  /* 0x0000001c15157210 */ /* 0x000fe20007f3e0ff */
[----:B------:R-:W3:Y:S01]  /*04d0*/  LDC.64 R8, c[0x0][0x240] ;  /* 0x00009000ff087b82 */ /* 0x000ee20000000a00 */
[----:B------:R-:W-:Y:S01]  /*04e0*/  LEA.HI.X R11, R10, UR7, R11, 0x2, P2 ;  /* 0x000000070a0b7c11 */ /* 0x000fe200090f140b */
[----:B------:R-:W2:Y:S01]  /*04f0*/  LDG.E.EL R24, desc[UR4][R24.64] ;  /* 0x0000000418187981 */ /* 0x000ea2000c2e1900 */
[----:B-1----:R-:W-:Y:S01]  /*0500*/  IADD3 R15, P0, R26, R27, RZ ;  /* 0x0000001b1a0f7210 */ /* 0x002fe20007f1e0ff */
[----:B----4-:R-:W-:Y:S01]  /*0510*/  IMAD.X R17, RZ, RZ, R29, P1 ;  /* 0x000000ffff117224 */ /* 0x010fe200008e061d */
[----:B------:R-:W-:Y:S02]  /*0520*/  IADD3 R14, P1, R21, R18, RZ ;  /* 0x00000012150e7210 */ /* 0x000fe40007f3e0ff */
[----:B------:R-:W-:Y:S01]  /*0530*/  IADD3 R16, P4, R20, R21, RZ ;  /* 0x0000001514107210 */ /* 0x000fe20007f9e0ff */
[----:B------:R-:W1:Y:S01]  /*0540*/  LDC.64 R26, c[0x0][0x250] ;  /* 0x00009400ff1a7b82 */ /* 0x000e620000000a00 */
[----:B------:R-:W-:-:S02]  /*0550*/  IADD3 R10, P3, R20, R19, RZ ;  /* 0x00000013140a7210 */ /* 0x000fc40007f7e0ff */
[----:B------:R-:W-:Y:S02]  /*0560*/  IADD3 R18, P2, R15, R18, RZ ;  /* 0x000000120f127210 */ /* 0x000fe40007f5e0ff */
[----:B------:R-:W-:Y:S02]  /*0570*/  IADD3.X R21, RZ, R11, RZ, P0, !PT ;  /* 0x0000000bff157210 */ /* 0x000fe400007fe4ff */
[----:B------:R-:W-:Y:S01]  /*0580*/  IADD3 R20, P5, R20, R15, RZ ;  /* 0x0000000f14147210 */ /* 0x000fe20007fbe0ff */
[C---:B------:R-:W-:Y:S01]  /*0590*/  IMAD.X R11, R3.reuse, 0x1, R7, P3 ;  /* 0x00000001030b7824 */ /* 0x040fe200018e0607 */
[----:B------:R-:W-:Y:S01]  /*05a0*/  IADD3.X R15, R17, R4, RZ, P1, !PT ;  /* 0x00000004110f7210 */ /* 0x000fe20000ffe4ff */
[C---:B------:R-:W-:Y:S01]  /*05b0*/  IMAD.X R17, R3.reuse, 0x1, R17, P4 ;  /* 0x0000000103117824 */ /* 0x040fe200020e0611 */
[----:B------:R-:W-:Y:S01]  /*05c0*/  IADD3.X R19, R21, R4, RZ, P2, !PT ;  /* 0x0000000415137210 */ /* 0x000fe200017fe4ff */
[----:B------:R-:W-:Y:S01]  /*05d0*/  IMAD.X R21, R3, 0x1, R21, P5 ;  /* 0x0000000103157824 */ /* 0x000fe200028e0615 */
[----:B---3--:R-:W5:Y:S01]  /*05e0*/  LDG.E R13, desc[UR4][R12.64] ;  /* 0x000000040c0d7981 */ /* 0x008f62000c1e1900 */
[----:B------:R-:W-:-:S04]  /*05f0*/  IMAD.WIDE R14, R5, 0x4, R14 ;  /* 0x00000004050e7825 */ /* 0x000fc800078e020e */
[C---:B------:R-:W-:Y:S02]  /*0600*/  IMAD.WIDE R16, R5.reuse, 0x4, R16 ;  /* 0x0000000405107825 */ /* 0x040fe400078e0210 */
[----:B------:R-:W3:Y:S02]  /*0610*/  LDG.E.EL R14, desc[UR4][R14.64] ;  /* 0x000000040e0e7981 */ /* 0x000ee4000c2e1900 */
[C---:B------:R-:W-:Y:S02]  /*0620*/  IMAD.WIDE R10, R5.reuse, 0x4, R10 ;  /* 0x00000004050a7825 */ /* 0x040fe400078e020a */
[----:B------:R-:W4:Y:S02]  /*0630*/  LDG.E.EL R16, desc[UR4][R16.64] ;  /* 0x0000000410107981 */ /* 0x000f24000c2e1900 */
[C---:B------:R-:W-:Y:S02]  /*0640*/  IMAD.WIDE R18, R5.reuse, 0x4, R18 ;  /* 0x0000000405127825 */ /* 0x040fe400078e0212 */
[----:B------:R-:W4:Y:S02]  /*0650*/  LDG.E.EL R10, desc[UR4][R10.64] ;  /* 0x000000040a0a7981 */ /* 0x000f24000c2e1900 */
[----:B------:R-:W-:-:S02]  /*0660*/  IMAD.WIDE R20, R5, 0x4, R20 ;  /* 0x0000000405147825 */ /* 0x000fc400078e0214 */
[----:B------:R-:W4:Y:S02]  /*0670*/  LDG.E.EL R18, desc[UR4][R18.64] ;  /* 0x0000000412127981 */ /* 0x000f24000c2e1900 */
[----:B0-----:R-:W-:Y:S02]  /*0680*/  IMAD.WIDE R8, R6, 0x4, R8 ;  /* 0x0000000406087825 */ /* 0x001fe400078e0208 */
[----:B------:R-:W4:Y:S02]  /*0690*/  LDG.E.EL R20, desc[UR4][R20.64] ;  /* 0x0000000414147981 */ /* 0x000f24000c2e1900 */
[----:B-1----:R-:W-:Y:S02]  /*06a0*/  IMAD.WIDE R2, R2, 0x4, R26 ;  /* 0x0000000402027825 */ /* 0x002fe400078e021a */
[----:B------:R-:W4:Y:S04]  /*06b0*/  LDG.E.EL.64 R8, desc[UR4][R8.64] ;  /* 0x0000000408087981 */ /* 0x000f28000c2e1b00 */
[----:B------:R-:W4:Y:S01]  /*06c0*/  LDG.E.EL R2, desc[UR4][R2.64] ;  /* 0x0000000402027981 */ /* 0x000f22000c2e1900 */
[C---:B-----5:R-:W-:Y:S01]  /*06d0*/  FADD R5, R13.reuse, R22 ;  /* 0x000000160d057221 */ /* 0x060fe20000000000 */
[C---:B--2---:R-:W-:Y:S01]  /*06e0*/  FADD R7, R13.reuse, R24 ;  /* 0x000000180d077221 */ /* 0x044fe20000000000 */
[C---:B------:R-:W-:Y:S01]  /*06f0*/  FADD R4, R13.reuse, R23 ;  /* 0x000000170d047221 */ /* 0x040fe20000000000 */
[C---:B---3--:R-:W-:Y:S01]  /*0700*/  FADD R14, R13.reuse, R14 ;  /* 0x0000000e0d0e7221 */ /* 0x048fe20000000000 */
[C---:B----4-:R-:W-:Y:S01]  /*0710*/  FADD R16, R13.reuse, R16 ;  /* 0x000000100d107221 */ /* 0x050fe20000000000 */
[C---:B------:R-:W-:Y:S01]  /*0720*/  FADD R10, R13.reuse, R10 ;  /* 0x0000000a0d0a7221 */ /* 0x040fe20000000000 */
[----:B------:R-:W-:Y:S01]  /*0730*/  FADD R11, R13, R18 ;  /* 0x000000120d0b7221 */ /* 0x000fe20000000000 */
[----:B------:R-:W-:Y:S01]  /*0740*/  FADD R14, -R5, R14 ;  /* 0x0000000e050e7221 */ /* 0x000fe20000000100 */
[----:B------:R-:W-:Y:S01]  /*0750*/  FADD R13, R13, R20 ;  /* 0x000000140d0d7221 */ /* 0x000fe20000000000 */
[----:B------:R-:W-:Y:S01]  /*0760*/  FADD R16, -R7, R16 ;  /* 0x0000001007107221 */ /* 0x000fe20000000100 */
[----:B------:R-:W-:-:S02]  /*0770*/  FADD R11, -R4, R11 ;  /* 0x0000000b040b7221 */ /* 0x000fc40000000100 */
[----:B------:R-:W-:Y:S01]  /*0780*/  FADD R13, -R10, R13 ;  /* 0x0000000d0a0d7221 */ /* 0x000fe20000000100 */
[C---:B------:R-:W-:Y:S01]  /*0790*/  FFMA R5, R8.reuse, R14, R5 ;  /* 0x0000000e08057223 */ /* 0x040fe20000000005 */
[----:B------:R-:W-:Y:S01]  /*07a0*/  FFMA R16, R8, R16, R7 ;  /* 0x0000001008107223 */ /* 0x000fe20000000007 */
[C---:B------:R-:W-:Y:S01]  /*07b0*/  FFMA R11, R9.reuse, R11, R4 ;  /* 0x0000000b090b7223 */ /* 0x040fe20000000004 */
[----:B------:R-:W-:Y:S02]  /*07c0*/  FFMA R10, R9, R13, R10 ;  /* 0x0000000d090a7223 */ /* 0x000fe4000000000a */
[----:B------:R-:W-:Y:S02]  /*07d0*/  FADD R16, -R5, R16 ;  /* 0x0000001005107221 */ /* 0x000fe40000000100 */
[----:B------:R-:W-:Y:S02]  /*07e0*/  FADD R10, -R11, R10 ;  /* 0x0000000a0b0a7221 */ /* 0x000fe40000000100 */
[----:B------:R-:W-:-:S02]  /*07f0*/  FFMA R16, R2, R16, R5 ;  /* 0x0000001002107223 */ /* 0x000fc40000000005 */
[----:B------:R-:W-:Y:S02]  /*0800*/  FFMA R10, R2, R10, R11 ;  /* 0x0000000a020a7223 */ /* 0x000fe4000000000b */
[----:B------:R-:W-:Y:S02]  /*0810*/  FADD R16, RZ, -R16 ;  /* 0x80000010ff107221 */ /* 0x000fe40000000000 */
[----:B------:R-:W-:Y:S02]  /*0820*/  FADD R10, RZ, -R10 ;  /* 0x8000000aff0a7221 */ /* 0x000fe40000000000 */
[----:B------:R-:W-:Y:S02]  /*0830*/  FMUL R16, R16, 1.4426950216293334961 ;  /* 0x3fb8aa3b10107820 */ /* 0x000fe40000400000 */
[----:B------:R-:W-:-:S03]  /*0840*/  FMUL R10, R10, 1.4426950216293334961 ;  /* 0x3fb8aa3b0a0a7820 */ /* 0x000fc60000400000 */
[----:B------:R-:W-:Y:S02]  /*0850*/  FSETP.GEU.AND P0, PT, R16, -126, PT ;  /* 0xc2fc00001000780b */ /* 0x000fe40003f0e000 */
[----:B------:R-:W-:-:S11]  /*0860*/  FSETP.GEU.AND P1, PT, R10, -126, PT ;  /* 0xc2fc00000a00780b */ /* 0x000fd60003f2e000 */
[----:B------:R-:W-:Y:S02]  /*0870*/  @!P0 FMUL R16, R16, 0.5 ;  /* 0x3f00000010108820 */ /* 0x000fe40000400000 */
[----:B------:R-:W-:Y:S02]  /*0880*/  @!P1 FMUL R10, R10, 0.5 ;  /* 0x3f0000000a0a9820 */ /* 0x000fe40000400000 */
[----:B------:R-:W0:Y:S08]  /*0890*/  MUFU.EX2 R2, R16 ;  /* 0x0000001000027308 */ /* 0x000e300000000800 */
[----:B------:R-:W1:Y:S01]  /*08a0*/  MUFU.EX2 R3, R10 ;  /* 0x0000000a00037308 */ /* 0x000e620000000800 */
[----:B0-----:R-:W-:-:S04]  /*08b0*/  @!P0 FMUL R2, R2, R2 ;  /* 0x0000000202028220 */ /* 0x001fc80000400000 */
[----:B------:R-:W-:Y:S01]  /*08c0*/  FADD R4, R2, 1 ;  /* 0x3f80000002047421 */ /* 0x000fe20000000000 */
[----:B-1----:R-:W-:-:S04]  /*08d0*/  @!P1 FMUL R3, R3, R3 ;  /* 0x0000000303039220 */ /* 0x002fc80000400000 */
[----:B------:R-:W-:Y:S01]  /*08e0*/  FADD R5, R3, 1 ;  /* 0x3f80000003057421 */ /* 0x000fe20000000000 */
[----:B------:R-:W-:Y:S01]  /*08f0*/  FSETP.GT.AND P0, PT, R4, 8.50705917302346158658e+37, PT ;  /* 0x7e8000000400780b */ /* 0x000fe20003f04000 */
[----:B------:R-:W0:Y:S03]  /*0900*/  LDC.64 R2, c[0x0][0x210] ;  /* 0x00008400ff027b82 */ /* 0x000e260000000a00 */
[----:B------:R-:W-:Y:S01]  /*0910*/  FSETP.GT.AND P1, PT, R5, 8.50705917302346158658e+37, PT ;  /* 0x7e8000000500780b */ /* 0x000fe20003f24000 */
[----:B------:R-:W-:-:S08]  /*0920*/  HFMA2.MMA R8, -RZ, RZ, 1.625, 0 ;  /* 0x3e800000ff087435 */ /* 0x000fd000000001ff */
[----:B------:R-:W-:-:S04]  /*0930*/  @P0 FMUL R4, R4, 0.25 ;  /* 0x3e80000004040820 */ /* 0x000fc80000400000 */
[----:B------:R-:W-:Y:S02]  /*0940*/  @P1 FMUL R5, R5, 0.25 ;  /* 0x3e80000005051820 */ /* 0x000fe40000400000 */
[----:B------:R-:W1:Y:S08]  /*0950*/  MUFU.RCP R4, R4 ;  /* 0x0000000400047308 */ /* 0x000e700000001000 */
[----:B------:R-:W2:Y:S01]  /*0960*/  MUFU.RCP R5, R5 ;  /* 0x0000000500057308 */ /* 0x000ea20000001000 */
[----:B------:R-:W-:-:S02]  /*0970*/  FSEL R7, R8, 1, P0 ;  /* 0x3f80000008077808 */ /* 0x000fc40000000000 */
[----:B------:R-:W-:Y:S01]  /*0980*/  FSEL R8, R8, 1, P1 ;  /* 0x3f80000008087808 */ /* 0x000fe20000800000 */
[----:B0-----:R-:W-:-:S04]  /*0990*/  IMAD.WIDE R2, R0, 0x4, R2 ;  /* 0x0000000400027825 */ /* 0x001fc800078e0202 */
[----:B-1----:R-:W-:Y:S01]  /*09a0*/  FMUL R6, R4, R7 ;  /* 0x0000000704067220 */ /* 0x002fe20000400000 */
[----:B--2---:R-:W-:-:S05]  /*09b0*/  FMUL R7, R5, R8 ;  /* 0x0000000805077220 */ /* 0x004fca0000400000 */
[----:B------:R-:W-:Y:S01]  /*09c0*/  STG.E.64 desc[UR4][R2.64], R6 ;  /* 0x0000000602007986 */ /* 0x000fe2000c101b04 */
[----:B------:R-:W-:Y:S05]  /*09d0*/  EXIT ;  /* 0x000000000000794d */ /* 0x000fea0003800000 */
.L_x_0:
[----:B------:R-:W-:-:S00]  /*09e0*/  BRA `(.L_x_0) ;  /* 0xfffffffc00fc7947 */ /* 0x000fc0000383ffff */
[----:B------:R-:W-:-:S00]  /*09f0*/  NOP ;  /* 0x0000000000007918 */ /* 0x000fc00000000000 */
        /* <DEDUP_REMOVED lines=8> */
.L_x_1:


//--------------------- .nv.constant0.triton_poi_fused__unsafe_index_add_convolution_mul_sigmoid_sub_68 --------------------------
	.section	.nv.constant0.triton_poi_fused__unsafe_index_add_convolution_mul_sigmoid_sub_68,"a",@progbits
	.sectionflags	@""
	.align	4
.nv.constant0.triton_poi_fused__unsafe_index_add_convolution_mul_sigmoid_sub_68:
	.zero		604
